	.headerflags	@"EF_CUDA_TEXMODE_UNIFIED EF_CUDA_64BIT_ADDRESS EF_CUDA_ACCELERATORS EF_CUDA_SM90 EF_CUDA_VIRTUAL_SM(EF_CUDA_SM90)"
	.elftype	@"ET_EXEC"


//--------------------- .nv.info                  --------------------------
	.section	.nv.info,"",@"SHT_CUDA_INFO"
	.align	4


	//----- nvinfo : EIATTR_REGCOUNT
	.align		4
        /*0000*/ 	.byte	0x04, 0x2f
        /*0002*/ 	.short	(.L_1 - .L_0)
	.align		4
.L_0:
        /*0004*/ 	.word	index@(triton_poi_fused_addmm_14)
        /*0008*/ 	.word	0x0000000c


	//----- nvinfo : EIATTR_MIN_STACK_SIZE
	.align		4
.L_1:
        /*000c*/ 	.byte	0x04, 0x12
        /*000e*/ 	.short	(.L_3 - .L_2)
	.align		4
.L_2:
        /*0010*/ 	.word	index@(triton_poi_fused_addmm_14)
        /*0014*/ 	.word	0x00000000


	//----- nvinfo : EIATTR_FRAME_SIZE
	.align		4
.L_3:
        /*0018*/ 	.byte	0x04, 0x11
        /*001a*/ 	.short	(.L_5 - .L_4)
	.align		4
.L_4:
        /*001c*/ 	.word	index@(triton_poi_fused_addmm_14)
        /*0020*/ 	.word	0x00000000


	//----- nvinfo : EIATTR_MIN_STACK_SIZE
	.align		4
.L_5:
        /*0024*/ 	.byte	0x04, 0x12
        /*0026*/ 	.short	(.L_7 - .L_6)
	.align		4
.L_6:
        /*0028*/ 	.word	index@(triton_poi_fused_addmm_14)
        /*002c*/ 	.word	0x00000000
.L_7:


//--------------------- .nv.info.triton_poi_fused_addmm_14 --------------------------
	.section	.nv.info.triton_poi_fused_addmm_14,"",@"SHT_CUDA_INFO"
	.sectionflags	@""
	.align	4


	//----- nvinfo : EIATTR_CUDA_API_VERSION
	.align		4
        /*0000*/ 	.byte	0x04, 0x37
        /*0002*/ 	.short	(.L_9 - .L_8)
.L_8:
        /*0004*/ 	.word	0x0000007c


	//----- nvinfo : EIATTR_KPARAM_INFO
	.align		4
.L_9:
        /*0008*/ 	.byte	0x04, 0x17
        /*000a*/ 	.short	(.L_11 - .L_10)
.L_10:
        /*000c*/ 	.word	0x00000000
        /*0010*/ 	.short	0x0002
        /*0012*/ 	.short	0x0010
        /*0014*/ 	.byte	0x00, 0xf0, 0x11, 0x00


	//----- nvinfo : EIATTR_KPARAM_INFO
	.align		4
.L_11:
        /*0018*/ 	.byte	0x04, 0x17
        /*001a*/ 	.short	(.L_13 - .L_12)
.L_12:
        /*001c*/ 	.word	0x00000000
        /*0020*/ 	.short	0x0001
        /*0022*/ 	.short	0x0008
        /*0024*/ 	.byte	0x00, 0xf4, 0x21, 0x00


	//----- nvinfo : EIATTR_KPARAM_INFO
	.align		4
.L_13:
        /*0028*/ 	.byte	0x04, 0x17
        /*002a*/ 	.short	(.L_15 - .L_14)
.L_14:
        /*002c*/ 	.word	0x00000000
        /*0030*/ 	.short	0x0000
        /*0032*/ 	.short	0x0000
        /*0034*/ 	.byte	0x00, 0xf4, 0x21, 0x00


	//----- nvinfo : EIATTR_SPARSE_MMA_MASK
	.align		4
.L_15:
        /*0038*/ 	.byte	0x03, 0x50
        /*003a*/ 	.short	0x0000


	//----- nvinfo : EIATTR_MAXREG_COUNT
	.align		4
        /*003c*/ 	.byte	0x03, 0x1b
        /*003e*/ 	.short	0x00ff


	//----- nvinfo : EIATTR_EXIT_INSTR_OFFSETS
	.align		4
        /*0040*/ 	.byte	0x04, 0x1c
        /*0042*/ 	.short	(.L_17 - .L_16)


	//   ....[0]....
.L_16:
        /*0044*/ 	.word	0x00000100


	//   ....[1]....
        /*0048*/ 	.word	0x00000120


	//----- nvinfo : EIATTR_REQNTID
	.align		4
.L_17:
        /*004c*/ 	.byte	0x04, 0x10
        /*004e*/ 	.short	(.L_19 - .L_18)
.L_18:
        /*0050*/ 	.word	0x00000020
        /*0054*/ 	.word	0x00000001
        /*0058*/ 	.word	0x00000001


	//----- nvinfo : EIATTR_CBANK_PARAM_SIZE
	.align		4
.L_19:
        /*005c*/ 	.byte	0x03, 0x19
        /*005e*/ 	.short	0x0014


	//----- nvinfo : EIATTR_PARAM_CBANK
	.align		4
        /*0060*/ 	.byte	0x04, 0x0a
        /*0062*/ 	.short	(.L_21 - .L_20)
	.align		4
.L_20:
        /*0064*/ 	.word	index@(.nv.constant0.triton_poi_fused_addmm_14)
        /*0068*/ 	.short	0x0210
        /*006a*/ 	.short	0x0014


	//----- nvinfo : EIATTR_SW_WAR
	.align		4
.L_21:
        /*006c*/ 	.byte	0x04, 0x36
        /*006e*/ 	.short	(.L_23 - .L_22)
.L_22:
        /*0070*/ 	.word	0x00000008
.L_23:


//--------------------- .nv.callgraph             --------------------------
	.section	.nv.callgraph,"",@"SHT_CUDA_CALLGRAPH"
	.align	4
	.sectionentsize	8
	.align		4
        /*0000*/ 	.word	0x00000000
	.align		4
        /*0004*/ 	.word	0xffffffff
	.align		4
        /*0008*/ 	.word	0x00000000
	.align		4
        /*000c*/ 	.word	0xfffffffe
	.align		4
        /*0010*/ 	.word	0x00000000
	.align		4
        /*0014*/ 	.word	0xfffffffd
	.align		4
        /*0018*/ 	.word	0x00000000
	.align		4
        /*001c*/ 	.word	0xfffffffc


//--------------------- .text.triton_poi_fused_addmm_14 --------------------------
	.section	.text.triton_poi_fused_addmm_14,"ax",@progbits
	.align	128
        .global         triton_poi_fused_addmm_14
        .type           triton_poi_fused_addmm_14,@function
        .size           triton_poi_fused_addmm_14,(.L_x_1 - triton_poi_fused_addmm_14)
        .other          triton_poi_fused_addmm_14,@"STO_CUDA_ENTRY STV_DEFAULT"
triton_poi_fused_addmm_14:
.text.triton_poi_fused_addmm_14:
[----:B------:R-:W0:Y:S02]  /*0000*/  LDC R1, c[0x0][0x28] ;  /* 0x00000a00ff017b82 */ /* 0x000e240000000800 */
[----:B------:R-:W1:Y:S01]  /*0010*/  S2R R6, SR_TID.X ;  /* 0x0000000000067919 */ /* 0x000e620000002100 */
[----:B------:R-:W2:Y:S01]  /*0020*/  LDC.64 R2, c[0x0][0x210] ;  /* 0x00008400ff027b82 */ /* 0x000ea20000000a00 */
[----:B------:R-:W-:Y:S01]  /*0030*/  IMAD.MOV.U32 R9, RZ, RZ, RZ ;  /* 0x000000ffff097224 */ /* 0x000fe200078e00ff */
[----:B------:R-:W-:Y:S01]  /*0040*/  ULDC.64 UR4, c[0x0][0x208] ;  /* 0x0000820000047ab9 */ /* 0x000fe20000000a00 */
[----:B------:R-:W3:Y:S01]  /*0050*/  S2R R7, SR_CTAID.X ;  /* 0x0000000000077919 */ /* 0x000ee20000002500 */
[----:B-1----:R-:W-:-:S05]  /*0060*/  LOP3.LUT R0, R6, 0xf, RZ, 0xc0, !PT ;  /* 0x0000000f06007812 */ /* 0x002fca00078ec0ff */
[----:B---3--:R-:W-:-:S05]  /*0070*/  IMAD R7, R7, 0x10, R0 ;  /* 0x0000001007077824 */ /* 0x008fca00078e0200 */
[C---:B------:R-:W-:Y:S02]  /*0080*/  ISETP.GE.AND P0, PT, R7.reuse, 0x10, PT ;  /* 0x000000100700780c */ /* 0x040fe40003f06270 */
[----:B------:R-:W-:-:S05]  /*0090*/  SHF.L.U32 R5, R7, 0x4, RZ ;  /* 0x0000000407057819 */ /* 0x000fca00000006ff */
[----:B--2---:R-:W-:Y:S02]  /*00a0*/  IMAD.WIDE R2, R5, 0x4, R2 ;  /* 0x0000000405027825 */ /* 0x004fe400078e0202 */
[----:B------:R-:W1:Y:S04]  /*00b0*/  LDC.64 R4, c[0x0][0x218] ;  /* 0x00008600ff047b82 */ /* 0x000e680000000a00 */
[----:B------:R2:W5:Y:S01]  /*00c0*/  @!P0 LDG.E.EL R9, desc[UR4][R2.64+0x38] ;  /* 0x0000380402098981 */ /* 0x000562000c2e1900 */
[----:B------:R-:W-:-:S04]  /*00d0*/  LOP3.LUT P0, RZ, R6, 0x10, RZ, 0xc0, !PT ;  /* 0x0000001006ff7812 */ /* 0x000fc8000780c0ff */
[C---:B------:R-:W-:Y:S01]  /*00e0*/  ISETP.LT.AND P0, PT, R7.reuse, 0x10, !P0 ;  /* 0x000000100700780c */ /* 0x040fe20004701270 */
[----:B-1----:R-:W-:-:S12]  /*00f0*/  IMAD.WIDE R4, R7, 0x4, R4 ;  /* 0x0000000407047825 */ /* 0x002fd800078e0204 */
[----:B--2---:R-:W-:Y:S05]  /*0100*/  @!P0 EXIT ;  /* 0x000000000000894d */ /* 0x004fea0003800000 */
[----:B-----5:R-:W-:Y:S01]  /*0110*/  STG.E desc[UR4][R4.64], R9 ;  /* 0x0000000904007986 */ /* 0x020fe2000c101904 */
[----:B------:R-:W-:Y:S05]  /*0120*/  EXIT ;  /* 0x000000000000794d */ /* 0x000fea0003800000 */
.L_x_0:
[----:B------:R-:W-:-:S00]  /*0130*/  BRA `(.L_x_0) ;  /* 0xfffffffc00fc7947 */ /* 0x000fc0000383ffff */
[----:B------:R-:W-:-:S00]  /*0140*/  NOP ;  /* 0x0000000000007918 */ /* 0x000fc00000000000 */
        /* <DEDUP_REMOVED lines=11> */
.L_x_1:


//--------------------- .nv.constant0.triton_poi_fused_addmm_14 --------------------------
	.section	.nv.constant0.triton_poi_fused_addmm_14,"a",@progbits
	.sectionflags	@""
	.align	4
.nv.constant0.triton_poi_fused_addmm_14:
	.zero		548
